//
// Generated by NVIDIA NVVM Compiler
//
// Compiler Build ID: CL-36424714
// Cuda compilation tools, release 13.0, V13.0.88
// Based on NVVM 20.0.0
//

.version 9.0
.target sm_100
.address_size 64

	// .globl	_Z7forwardPiS_PdS0_S_S_S_S0_S_S_iS_S_S_S_S_

.visible .entry _Z7forwardPiS_PdS0_S_S_S_S0_S_S_iS_S_S_S_S_(
	.param .u64 .ptr .align 1 _Z7forwardPiS_PdS0_S_S_S_S0_S_S_iS_S_S_S_S__param_0,
	.param .u64 .ptr .align 1 _Z7forwardPiS_PdS0_S_S_S_S0_S_S_iS_S_S_S_S__param_1,
	.param .u64 .ptr .align 1 _Z7forwardPiS_PdS0_S_S_S_S0_S_S_iS_S_S_S_S__param_2,
	.param .u64 .ptr .align 1 _Z7forwardPiS_PdS0_S_S_S_S0_S_S_iS_S_S_S_S__param_3,
	.param .u64 .ptr .align 1 _Z7forwardPiS_PdS0_S_S_S_S0_S_S_iS_S_S_S_S__param_4,
	.param .u64 .ptr .align 1 _Z7forwardPiS_PdS0_S_S_S_S0_S_S_iS_S_S_S_S__param_5,
	.param .u64 .ptr .align 1 _Z7forwardPiS_PdS0_S_S_S_S0_S_S_iS_S_S_S_S__param_6,
	.param .u64 .ptr .align 1 _Z7forwardPiS_PdS0_S_S_S_S0_S_S_iS_S_S_S_S__param_7,
	.param .u64 .ptr .align 1 _Z7forwardPiS_PdS0_S_S_S_S0_S_S_iS_S_S_S_S__param_8,
	.param .u64 .ptr .align 1 _Z7forwardPiS_PdS0_S_S_S_S0_S_S_iS_S_S_S_S__param_9,
	.param .u32 _Z7forwardPiS_PdS0_S_S_S_S0_S_S_iS_S_S_S_S__param_10,
	.param .u64 .ptr .align 1 _Z7forwardPiS_PdS0_S_S_S_S0_S_S_iS_S_S_S_S__param_11,
	.param .u64 .ptr .align 1 _Z7forwardPiS_PdS0_S_S_S_S0_S_S_iS_S_S_S_S__param_12,
	.param .u64 .ptr .align 1 _Z7forwardPiS_PdS0_S_S_S_S0_S_S_iS_S_S_S_S__param_13,
	.param .u64 .ptr .align 1 _Z7forwardPiS_PdS0_S_S_S_S0_S_S_iS_S_S_S_S__param_14,
	.param .u64 .ptr .align 1 _Z7forwardPiS_PdS0_S_S_S_S0_S_S_iS_S_S_S_S__param_15
)
{
	.reg .pred 	%p<26>;
	.reg .b32 	%r<36>;
	.reg .b64 	%rd<59>;
	.reg .b64 	%fd<18>;

	ld.param.u64 	%rd15, [_Z7forwardPiS_PdS0_S_S_S_S0_S_S_iS_S_S_S_S__param_0];
	ld.param.u64 	%rd16, [_Z7forwardPiS_PdS0_S_S_S_S0_S_S_iS_S_S_S_S__param_1];
	ld.param.u64 	%rd17, [_Z7forwardPiS_PdS0_S_S_S_S0_S_S_iS_S_S_S_S__param_2];
	ld.param.u64 	%rd18, [_Z7forwardPiS_PdS0_S_S_S_S0_S_S_iS_S_S_S_S__param_3];
	ld.param.u64 	%rd19, [_Z7forwardPiS_PdS0_S_S_S_S0_S_S_iS_S_S_S_S__param_4];
	ld.param.u64 	%rd21, [_Z7forwardPiS_PdS0_S_S_S_S0_S_S_iS_S_S_S_S__param_6];
	ld.param.u64 	%rd22, [_Z7forwardPiS_PdS0_S_S_S_S0_S_S_iS_S_S_S_S__param_7];
	ld.param.u64 	%rd23, [_Z7forwardPiS_PdS0_S_S_S_S0_S_S_iS_S_S_S_S__param_8];
	ld.param.u64 	%rd24, [_Z7forwardPiS_PdS0_S_S_S_S0_S_S_iS_S_S_S_S__param_9];
	ld.param.u32 	%r14, [_Z7forwardPiS_PdS0_S_S_S_S0_S_S_iS_S_S_S_S__param_10];
	ld.param.u64 	%rd26, [_Z7forwardPiS_PdS0_S_S_S_S0_S_S_iS_S_S_S_S__param_12];
	ld.param.u64 	%rd28, [_Z7forwardPiS_PdS0_S_S_S_S0_S_S_iS_S_S_S_S__param_14];
	ld.param.u64 	%rd29, [_Z7forwardPiS_PdS0_S_S_S_S0_S_S_iS_S_S_S_S__param_15];
	mov.u32 	%r15, %ctaid.x;
	mov.u32 	%r16, %ntid.x;
	mov.u32 	%r17, %tid.x;
	mad.lo.s32 	%r1, %r15, %r16, %r17;
	setp.ge.s32 	%p5, %r1, %r14;
	@%p5 bra 	$L__BB0_12;
	cvta.to.global.u64 	%rd30, %rd22;
	cvta.to.global.u64 	%rd31, %rd21;
	cvta.to.global.u64 	%rd32, %rd19;
	cvta.to.global.u64 	%rd33, %rd18;
	mul.wide.s32 	%rd34, %r1, 4;
	add.s64 	%rd35, %rd32, %rd34;
	ld.global.u32 	%r2, [%rd35];
	mul.wide.s32 	%rd36, %r1, 8;
	add.s64 	%rd1, %rd30, %rd36;
	ld.global.f64 	%fd15, [%rd1];
	add.s64 	%rd2, %rd33, %rd36;
	add.s64 	%rd3, %rd31, %rd34;
	ld.global.u32 	%r18, [%rd3];
	setp.ne.s32 	%p7, %r18, 0;
	setp.lt.s32 	%p8, %r14, 1;
	mov.pred 	%p24, -1;
	or.pred  	%p9, %p7, %p8;
	mov.pred 	%p25, %p24;
	@%p9 bra 	$L__BB0_8;
	ld.global.f64 	%fd2, [%rd2];
	mul.lo.s32 	%r30, %r14, %r1;
	cvta.to.global.u64 	%rd37, %rd24;
	mul.wide.s32 	%rd38, %r1, 4;
	add.s64 	%rd4, %rd37, %rd38;
	cvta.to.global.u64 	%rd56, %rd15;
	cvta.to.global.u64 	%rd57, %rd29;
	cvta.to.global.u64 	%rd58, %rd17;
	cvta.to.global.u64 	%rd8, %rd16;
	mov.b32 	%r31, 0;
	mov.u32 	%r32, %r31;
	mov.u32 	%r33, %r31;
$L__BB0_3:
	ld.global.u32 	%r20, [%rd56];
	setp.eq.s32 	%p10, %r20, 0;
	@%p10 bra 	$L__BB0_6;
	ld.global.u32 	%r21, [%rd57];
	setp.eq.s32 	%p11, %r21, 1;
	@%p11 bra 	$L__BB0_6;
	setp.eq.s32 	%p12, %r2, -1;
	setp.ne.s32 	%p13, %r2, -1;
	ld.global.f64 	%fd7, [%rd58];
	mul.wide.s32 	%rd39, %r30, 4;
	add.s64 	%rd40, %rd8, %rd39;
	ld.global.u32 	%r22, [%rd40];
	cvt.rn.f64.s32 	%fd8, %r22;
	sub.f64 	%fd9, %fd8, %fd7;
	sub.f64 	%fd10, %fd9, %fd2;
	setp.gt.f64 	%p14, %fd15, %fd10;
	selp.b32 	%r23, %r31, 0, %p14;
	setp.le.f64 	%p15, %fd15, %fd10;
	ld.global.u32 	%r24, [%rd4];
	selp.b32 	%r25, %r24, 0, %p15;
	add.s32 	%r26, %r23, %r25;
	st.global.u32 	[%rd4], %r26;
	selp.f64 	%fd11, 0d3FF0000000000000, 0d0000000000000000, %p14;
	selp.f64 	%fd12, 0d3FF0000000000000, 0d0000000000000000, %p15;
	mul.f64 	%fd13, %fd15, %fd12;
	fma.rn.f64 	%fd15, %fd10, %fd11, %fd13;
	setp.ne.s32 	%p16, %r33, 0;
	setp.le.f64 	%p17, %fd15, 0d3F1A36E2EB1C432D;
	and.pred  	%p18, %p17, %p13;
	or.pred  	%p19, %p16, %p18;
	selp.u32 	%r33, 1, 0, %p19;
	setp.ne.s32 	%p20, %r32, 0;
	and.pred  	%p21, %p17, %p12;
	or.pred  	%p22, %p20, %p21;
	selp.u32 	%r32, 1, 0, %p22;
$L__BB0_6:
	add.s32 	%r31, %r31, 1;
	add.s32 	%r30, %r30, 1;
	add.s64 	%rd58, %rd58, 8;
	add.s64 	%rd57, %rd57, 4;
	add.s64 	%rd56, %rd56, 4;
	setp.lt.s32 	%p23, %r31, %r14;
	@%p23 bra 	$L__BB0_3;
	setp.eq.s32 	%p24, %r33, 0;
	setp.eq.s32 	%p25, %r32, 0;
$L__BB0_8:
	st.global.f64 	[%rd1], %fd15;
	@%p24 bra 	$L__BB0_10;
	ld.param.u64 	%rd55, [_Z7forwardPiS_PdS0_S_S_S_S0_S_S_iS_S_S_S_S__param_13];
	ld.param.u64 	%rd54, [_Z7forwardPiS_PdS0_S_S_S_S0_S_S_iS_S_S_S_S__param_11];
	ld.param.u64 	%rd53, [_Z7forwardPiS_PdS0_S_S_S_S0_S_S_iS_S_S_S_S__param_5];
	cvta.to.global.u64 	%rd41, %rd55;
	mov.b32 	%r27, 1;
	st.global.u32 	[%rd41], %r27;
	cvta.to.global.u64 	%rd42, %rd23;
	mul.wide.s32 	%rd43, %r2, 4;
	add.s64 	%rd44, %rd42, %rd43;
	st.global.u32 	[%rd44], %r1;
	st.global.u32 	[%rd3], %r27;
	cvta.to.global.u64 	%rd45, %rd53;
	add.s64 	%rd46, %rd45, %rd43;
	mov.b32 	%r28, 0;
	st.global.u32 	[%rd46], %r28;
	cvta.to.global.u64 	%rd47, %rd54;
	add.s64 	%rd48, %rd47, %rd43;
	st.global.u32 	[%rd48], %r27;
$L__BB0_10:
	@%p25 bra 	$L__BB0_12;
	cvta.to.global.u64 	%rd49, %rd28;
	mov.b32 	%r29, 1;
	st.global.u32 	[%rd49], %r29;
	cvta.to.global.u64 	%rd50, %rd26;
	mul.wide.s32 	%rd51, %r1, 4;
	add.s64 	%rd52, %rd50, %rd51;
	st.global.u32 	[%rd52], %r29;
$L__BB0_12:
	ret;

}
	// .globl	_Z13reverseKernelPiS_S_S_S_S_i
.visible .entry _Z13reverseKernelPiS_S_S_S_S_i(
	.param .u64 .ptr .align 1 _Z13reverseKernelPiS_S_S_S_S_i_param_0,
	.param .u64 .ptr .align 1 _Z13reverseKernelPiS_S_S_S_S_i_param_1,
	.param .u64 .ptr .align 1 _Z13reverseKernelPiS_S_S_S_S_i_param_2,
	.param .u64 .ptr .align 1 _Z13reverseKernelPiS_S_S_S_S_i_param_3,
	.param .u64 .ptr .align 1 _Z13reverseKernelPiS_S_S_S_S_i_param_4,
	.param .u64 .ptr .align 1 _Z13reverseKernelPiS_S_S_S_S_i_param_5,
	.param .u32 _Z13reverseKernelPiS_S_S_S_S_i_param_6
)
{
	.reg .pred 	%p<5>;
	.reg .b32 	%r<15>;
	.reg .b64 	%rd<27>;

	ld.param.u64 	%rd7, [_Z13reverseKernelPiS_S_S_S_S_i_param_0];
	ld.param.u64 	%rd8, [_Z13reverseKernelPiS_S_S_S_S_i_param_1];
	ld.param.u64 	%rd9, [_Z13reverseKernelPiS_S_S_S_S_i_param_2];
	ld.param.u64 	%rd10, [_Z13reverseKernelPiS_S_S_S_S_i_param_3];
	ld.param.u64 	%rd11, [_Z13reverseKernelPiS_S_S_S_S_i_param_4];
	ld.param.u64 	%rd12, [_Z13reverseKernelPiS_S_S_S_S_i_param_5];
	ld.param.u32 	%r6, [_Z13reverseKernelPiS_S_S_S_S_i_param_6];
	mov.u32 	%r7, %ctaid.x;
	mov.u32 	%r8, %ntid.x;
	mov.u32 	%r9, %tid.x;
	mad.lo.s32 	%r13, %r7, %r8, %r9;
	setp.ge.s32 	%p1, %r13, %r6;
	@%p1 bra 	$L__BB1_6;
	cvta.to.global.u64 	%rd13, %rd7;
	mul.wide.s32 	%rd14, %r13, 4;
	add.s64 	%rd15, %rd13, %rd14;
	ld.global.u32 	%r10, [%rd15];
	setp.ne.s32 	%p2, %r10, 1;
	@%p2 bra 	$L__BB1_6;
	setp.eq.s32 	%p3, %r13, -1;
	mov.b64 	%rd26, -1;
	@%p3 bra 	$L__BB1_5;
	cvta.to.global.u64 	%rd1, %rd11;
	cvta.to.global.u64 	%rd2, %rd9;
	cvta.to.global.u64 	%rd3, %rd10;
	cvta.to.global.u64 	%rd4, %rd8;
	mov.b32 	%r14, -1;
$L__BB1_4:
	mul.wide.s32 	%rd17, %r13, 4;
	add.s64 	%rd18, %rd1, %rd17;
	st.global.u32 	[%rd18], %r14;
	add.s64 	%rd19, %rd2, %rd17;
	ld.global.u32 	%r14, [%rd19];
	cvt.s64.s32 	%rd26, %r14;
	mul.wide.s32 	%rd20, %r14, 4;
	add.s64 	%rd21, %rd3, %rd20;
	st.global.u32 	[%rd21], %r13;
	add.s64 	%rd22, %rd4, %rd20;
	ld.global.u32 	%r13, [%rd22];
	setp.ne.s32 	%p4, %r13, -1;
	@%p4 bra 	$L__BB1_4;
$L__BB1_5:
	cvta.to.global.u64 	%rd23, %rd12;
	shl.b64 	%rd24, %rd26, 2;
	add.s64 	%rd25, %rd23, %rd24;
	mov.b32 	%r12, 1;
	st.global.u32 	[%rd25], %r12;
$L__BB1_6:
	ret;

}


// ===== COMPILED SASS (sm_100) =====

	.target	sm_100

	.elftype	@"ET_EXEC"


//--------------------- .note.nv.tkinfo           --------------------------
	.section	.note.nv.tkinfo,"",@"SHT_NOTE"
	.sectionflags	@"SHF_NOTE_NV_TKINFO"
	.tkinfo
        /*0018*/ 	.word	0x00000002
        /*0030*/ 	.string	""
        /*0030*/ 	.string	"ptxas"
        /*0030*/ 	.string	"Cuda compilation tools, release 13.0, V13.0.88"
        /*0030*/ 	.string	"Build cuda_13.0.r13.0/compiler.36424714_0"
        /*0030*/ 	.string	"-arch sm_100 -m 64 "



//--------------------- .note.nv.cuinfo           --------------------------
	.section	.note.nv.cuinfo,"",@"SHT_NOTE"
	.sectionflags	@"SHF_NOTE_NV_CUINFO"
        /*0018*/ 	.short	0x0002
        /*001a*/ 	.short	0x0064
        /*001c*/ 	.short	0x0082
	.zero		2


//--------------------- .nv.info                  --------------------------
	.section	.nv.info,"",@"SHT_CUDA_INFO"
	.align	4


	//----- nvinfo : EIATTR_REGCOUNT
	.align		4
        /*0000*/ 	.byte	0x04, 0x2f
        /*0002*/ 	.short	(.L_1 - .L_0)
	.align		4
.L_0:
        /*0004*/ 	.word	index@(_Z7forwardPiS_PdS0_S_S_S_S0_S_S_iS_S_S_S_S_)
        /*0008*/ 	.word	0x0000001e


	//----- nvinfo : EIATTR_FRAME_SIZE
	.align		4
.L_1:
        /*000c*/ 	.byte	0x04, 0x11
        /*000e*/ 	.short	(.L_3 - .L_2)
	.align		4
.L_2:
        /*0010*/ 	.word	index@(_Z7forwardPiS_PdS0_S_S_S_S0_S_S_iS_S_S_S_S_)
        /*0014*/ 	.word	0x00000000


	//----- nvinfo : EIATTR_REGCOUNT
	.align		4
.L_3:
        /*0018*/ 	.byte	0x04, 0x2f
        /*001a*/ 	.short	(.L_5 - .L_4)
	.align		4
.L_4:
        /*001c*/ 	.word	index@(_Z13reverseKernelPiS_S_S_S_S_i)
        /*0020*/ 	.word	0x00000018


	//----- nvinfo : EIATTR_FRAME_SIZE
	.align		4
.L_5:
        /*0024*/ 	.byte	0x04, 0x11
        /*0026*/ 	.short	(.L_7 - .L_6)
	.align		4
.L_6:
        /*0028*/ 	.word	index@(_Z13reverseKernelPiS_S_S_S_S_i)
        /*002c*/ 	.word	0x00000000


	//----- nvinfo : EIATTR_MIN_STACK_SIZE
	.align		4
.L_7:
        /*0030*/ 	.byte	0x04, 0x12
        /*0032*/ 	.short	(.L_9 - .L_8)
	.align		4
.L_8:
        /*0034*/ 	.word	index@(_Z13reverseKernelPiS_S_S_S_S_i)
        /*0038*/ 	.word	0x00000000


	//----- nvinfo : EIATTR_MIN_STACK_SIZE
	.align		4
.L_9:
        /*003c*/ 	.byte	0x04, 0x12
        /*003e*/ 	.short	(.L_11 - .L_10)
	.align		4
.L_10:
        /*0040*/ 	.word	index@(_Z7forwardPiS_PdS0_S_S_S_S0_S_S_iS_S_S_S_S_)
        /*0044*/ 	.word	0x00000000
.L_11:


//--------------------- .nv.compat                --------------------------
	.section	.nv.compat,"",@"SHT_CUDA_COMPAT_INFO"
	.align	4
        /*0000*/ 	.byte	0x02, 0x09, 0x00, 0x00, 0x02, 0x02, 0x01, 0x00, 0x02, 0x05, 0x05, 0x00, 0x03, 0x07, 0x01, 0x01
        /*0010*/ 	.byte	0x02, 0x03, 0x00, 0x00, 0x02, 0x06, 0x01, 0x00, 0x04, 0x0b, 0x08, 0x00, 0x01, 0x00, 0x00, 0x00
        /*0020*/ 	.byte	0x00, 0x00, 0x00, 0x00


//--------------------- .nv.info._Z13reverseKernelPiS_S_S_S_S_i --------------------------
	.section	.nv.info._Z13reverseKernelPiS_S_S_S_S_i,"",@"SHT_CUDA_INFO"
	.sectionflags	@""
	.align	4


	//----- nvinfo : EIATTR_CUDA_API_VERSION
	.align		4
        /*0000*/ 	.byte	0x04, 0x37
        /*0002*/ 	.short	(.L_13 - .L_12)
.L_12:
        /*0004*/ 	.word	0x00000082


	//----- nvinfo : EIATTR_KPARAM_INFO
	.align		4
.L_13:
        /*0008*/ 	.byte	0x04, 0x17
        /*000a*/ 	.short	(.L_15 - .L_14)
.L_14:
        /*000c*/ 	.word	0x00000000
        /*0010*/ 	.short	0x0006
        /*0012*/ 	.short	0x0030
        /*0014*/ 	.byte	0x00, 0xf0, 0x11, 0x00


	//----- nvinfo : EIATTR_KPARAM_INFO
	.align		4
.L_15:
        /*0018*/ 	.byte	0x04, 0x17
        /*001a*/ 	.short	(.L_17 - .L_16)
.L_16:
        /*001c*/ 	.word	0x00000000
        /*0020*/ 	.short	0x0005
        /*0022*/ 	.short	0x0028
        /*0024*/ 	.byte	0x00, 0xf5, 0x21, 0x00


	//----- nvinfo : EIATTR_KPARAM_INFO
	.align		4
.L_17:
        /*0028*/ 	.byte	0x04, 0x17
        /*002a*/ 	.short	(.L_19 - .L_18)
.L_18:
        /*002c*/ 	.word	0x00000000
        /*0030*/ 	.short	0x0004
        /*0032*/ 	.short	0x0020
        /*0034*/ 	.byte	0x00, 0xf5, 0x21, 0x00


	//----- nvinfo : EIATTR_KPARAM_INFO
	.align		4
.L_19:
        /*0038*/ 	.byte	0x04, 0x17
        /*003a*/ 	.short	(.L_21 - .L_20)
.L_20:
        /*003c*/ 	.word	0x00000000
        /*0040*/ 	.short	0x0003
        /*0042*/ 	.short	0x0018
        /*0044*/ 	.byte	0x00, 0xf5, 0x21, 0x00


	//----- nvinfo : EIATTR_KPARAM_INFO
	.align		4
.L_21:
        /*0048*/ 	.byte	0x04, 0x17
        /*004a*/ 	.short	(.L_23 - .L_22)
.L_22:
        /*004c*/ 	.word	0x00000000
        /*0050*/ 	.short	0x0002
        /*0052*/ 	.short	0x0010
        /*0054*/ 	.byte	0x00, 0xf5, 0x21, 0x00


	//----- nvinfo : EIATTR_KPARAM_INFO
	.align		4
.L_23:
        /*0058*/ 	.byte	0x04, 0x17
        /*005a*/ 	.short	(.L_25 - .L_24)
.L_24:
        /*005c*/ 	.word	0x00000000
        /*0060*/ 	.short	0x0001
        /*0062*/ 	.short	0x0008
        /*0064*/ 	.byte	0x00, 0xf5, 0x21, 0x00


	//----- nvinfo : EIATTR_KPARAM_INFO
	.align		4
.L_25:
        /*0068*/ 	.byte	0x04, 0x17
        /*006a*/ 	.short	(.L_27 - .L_26)
.L_26:
        /*006c*/ 	.word	0x00000000
        /*0070*/ 	.short	0x0000
        /*0072*/ 	.short	0x0000
        /*0074*/ 	.byte	0x00, 0xf5, 0x21, 0x00


	//----- nvinfo : EIATTR_SPARSE_MMA_MASK
	.align		4
.L_27:
        /*0078*/ 	.byte	0x03, 0x50
        /*007a*/ 	.short	0x0000


	//----- nvinfo : EIATTR_MAXREG_COUNT
	.align		4
        /*007c*/ 	.byte	0x03, 0x1b
        /*007e*/ 	.short	0x00ff


	//----- nvinfo : EIATTR_MERCURY_ISA_VERSION
	.align		4
        /*0080*/ 	.byte	0x03, 0x5f
        /*0082*/ 	.short	0x0101


	//----- nvinfo : EIATTR_VRC_CTA_INIT_COUNT
	.align		4
        /*0084*/ 	.byte	0x02, 0x4a
	.zero		1
	.zero		1


	//----- nvinfo : EIATTR_EXIT_INSTR_OFFSETS
	.align		4
        /*0088*/ 	.byte	0x04, 0x1c
        /*008a*/ 	.short	(.L_29 - .L_28)


	//   ....[0]....
.L_28:
        /*008c*/ 	.word	0x00000070


	//   ....[1]....
        /*0090*/ 	.word	0x000000d0


	//   ....[2]....
        /*0094*/ 	.word	0x000002e0


	//----- nvinfo : EIATTR_CRS_STACK_SIZE
	.align		4
.L_29:
        /*0098*/ 	.byte	0x04, 0x1e
        /*009a*/ 	.short	(.L_31 - .L_30)
.L_30:
        /*009c*/ 	.word	0x00000000


	//----- nvinfo : EIATTR_CBANK_PARAM_SIZE
	.align		4
.L_31:
        /*00a0*/ 	.byte	0x03, 0x19
        /*00a2*/ 	.short	0x0034


	//----- nvinfo : EIATTR_PARAM_CBANK
	.align		4
        /*00a4*/ 	.byte	0x04, 0x0a
        /*00a6*/ 	.short	(.L_33 - .L_32)
	.align		4
.L_32:
        /*00a8*/ 	.word	index@(.nv.constant0._Z13reverseKernelPiS_S_S_S_S_i)
        /*00ac*/ 	.short	0x0380
        /*00ae*/ 	.short	0x0034


	//----- nvinfo : EIATTR_SW_WAR
	.align		4
.L_33:
        /*00b0*/ 	.byte	0x04, 0x36
        /*00b2*/ 	.short	(.L_35 - .L_34)
.L_34:
        /*00b4*/ 	.word	0x00000008
.L_35:


//--------------------- .nv.info._Z7forwardPiS_PdS0_S_S_S_S0_S_S_iS_S_S_S_S_ --------------------------
	.section	.nv.info._Z7forwardPiS_PdS0_S_S_S_S0_S_S_iS_S_S_S_S_,"",@"SHT_CUDA_INFO"
	.sectionflags	@""
	.align	4


	//----- nvinfo : EIATTR_CUDA_API_VERSION
	.align		4
        /*0000*/ 	.byte	0x04, 0x37
        /*0002*/ 	.short	(.L_37 - .L_36)
.L_36:
        /*0004*/ 	.word	0x00000082


	//----- nvinfo : EIATTR_KPARAM_INFO
	.align		4
.L_37:
        /*0008*/ 	.byte	0x04, 0x17
        /*000a*/ 	.short	(.L_39 - .L_38)
.L_38:
        /*000c*/ 	.word	0x00000000
        /*0010*/ 	.short	0x000f
        /*0012*/ 	.short	0x0078
        /*0014*/ 	.byte	0x00, 0xf5, 0x21, 0x00


	//----- nvinfo : EIATTR_KPARAM_INFO
	.align		4
.L_39:
        /*0018*/ 	.byte	0x04, 0x17
        /*001a*/ 	.short	(.L_41 - .L_40)
.L_40:
        /*001c*/ 	.word	0x00000000
        /*0020*/ 	.short	0x000e
        /*0022*/ 	.short	0x0070
        /*0024*/ 	.byte	0x00, 0xf5, 0x21, 0x00


	//----- nvinfo : EIATTR_KPARAM_INFO
	.align		4
.L_41:
        /*0028*/ 	.byte	0x04, 0x17
        /*002a*/ 	.short	(.L_43 - .L_42)
.L_42:
        /*002c*/ 	.word	0x00000000
        /*0030*/ 	.short	0x000d
        /*0032*/ 	.short	0x0068
        /*0034*/ 	.byte	0x00, 0xf5, 0x21, 0x00


	//----- nvinfo : EIATTR_KPARAM_INFO
	.align		4
.L_43:
        /*0038*/ 	.byte	0x04, 0x17
        /*003a*/ 	.short	(.L_45 - .L_44)
.L_44:
        /*003c*/ 	.word	0x00000000
        /*0040*/ 	.short	0x000c
        /*0042*/ 	.short	0x0060
        /*0044*/ 	.byte	0x00, 0xf5, 0x21, 0x00


	//----- nvinfo : EIATTR_KPARAM_INFO
	.align		4
.L_45:
        /*0048*/ 	.byte	0x04, 0x17
        /*004a*/ 	.short	(.L_47 - .L_46)
.L_46:
        /*004c*/ 	.word	0x00000000
        /*0050*/ 	.short	0x000b
        /*0052*/ 	.short	0x0058
        /*0054*/ 	.byte	0x00, 0xf5, 0x21, 0x00


	//----- nvinfo : EIATTR_KPARAM_INFO
	.align		4
.L_47:
        /*0058*/ 	.byte	0x04, 0x17
        /*005a*/ 	.short	(.L_49 - .L_48)
.L_48:
        /*005c*/ 	.word	0x00000000
        /*0060*/ 	.short	0x000a
        /*0062*/ 	.short	0x0050
        /*0064*/ 	.byte	0x00, 0xf0, 0x11, 0x00


	//----- nvinfo : EIATTR_KPARAM_INFO
	.align		4
.L_49:
        /*0068*/ 	.byte	0x04, 0x17
        /*006a*/ 	.short	(.L_51 - .L_50)
.L_50:
        /*006c*/ 	.word	0x00000000
        /*0070*/ 	.short	0x0009
        /*0072*/ 	.short	0x0048
        /*0074*/ 	.byte	0x00, 0xf5, 0x21, 0x00


	//----- nvinfo : EIATTR_KPARAM_INFO
	.align		4
.L_51:
        /*0078*/ 	.byte	0x04, 0x17
        /*007a*/ 	.short	(.L_53 - .L_52)
.L_52:
        /*007c*/ 	.word	0x00000000
        /*0080*/ 	.short	0x0008
        /*0082*/ 	.short	0x0040
        /*0084*/ 	.byte	0x00, 0xf5, 0x21, 0x00


	//----- nvinfo : EIATTR_KPARAM_INFO
	.align		4
.L_53:
        /*0088*/ 	.byte	0x04, 0x17
        /*008a*/ 	.short	(.L_55 - .L_54)
.L_54:
        /*008c*/ 	.word	0x00000000
        /*0090*/ 	.short	0x0007
        /*0092*/ 	.short	0x0038
        /*0094*/ 	.byte	0x00, 0xf5, 0x21, 0x00


	//----- nvinfo : EIATTR_KPARAM_INFO
	.align		4
.L_55:
        /*0098*/ 	.byte	0x04, 0x17
        /*009a*/ 	.short	(.L_57 - .L_56)
.L_56:
        /*009c*/ 	.word	0x00000000
        /*00a0*/ 	.short	0x0006
        /*00a2*/ 	.short	0x0030
        /*00a4*/ 	.byte	0x00, 0xf5, 0x21, 0x00


	//----- nvinfo : EIATTR_KPARAM_INFO
	.align		4
.L_57:
        /*00a8*/ 	.byte	0x04, 0x17
        /*00aa*/ 	.short	(.L_59 - .L_58)
.L_58:
        /*00ac*/ 	.word	0x00000000
        /*00b0*/ 	.short	0x0005
        /*00b2*/ 	.short	0x0028
        /*00b4*/ 	.byte	0x00, 0xf5, 0x21, 0x00


	//----- nvinfo : EIATTR_KPARAM_INFO
	.align		4
.L_59:
        /*00b8*/ 	.byte	0x04, 0x17
        /*00ba*/ 	.short	(.L_61 - .L_60)
.L_60:
        /*00bc*/ 	.word	0x00000000
        /*00c0*/ 	.short	0x0004
        /*00c2*/ 	.short	0x0020
        /*00c4*/ 	.byte	0x00, 0xf5, 0x21, 0x00


	//----- nvinfo : EIATTR_KPARAM_INFO
	.align		4
.L_61:
        /*00c8*/ 	.byte	0x04, 0x17
        /*00ca*/ 	.short	(.L_63 - .L_62)
.L_62:
        /*00cc*/ 	.word	0x00000000
        /*00d0*/ 	.short	0x0003
        /*00d2*/ 	.short	0x0018
        /*00d4*/ 	.byte	0x00, 0xf5, 0x21, 0x00


	//----- nvinfo : EIATTR_KPARAM_INFO
	.align		4
.L_63:
        /*00d8*/ 	.byte	0x04, 0x17
        /*00da*/ 	.short	(.L_65 - .L_64)
.L_64:
        /*00dc*/ 	.word	0x00000000
        /*00e0*/ 	.short	0x0002
        /*00e2*/ 	.short	0x0010
        /*00e4*/ 	.byte	0x00, 0xf5, 0x21, 0x00


	//----- nvinfo : EIATTR_KPARAM_INFO
	.align		4
.L_65:
        /*00e8*/ 	.byte	0x04, 0x17
        /*00ea*/ 	.short	(.L_67 - .L_66)
.L_66:
        /*00ec*/ 	.word	0x00000000
        /*00f0*/ 	.short	0x0001
        /*00f2*/ 	.short	0x0008
        /*00f4*/ 	.byte	0x00, 0xf5, 0x21, 0x00


	//----- nvinfo : EIATTR_KPARAM_INFO
	.align		4
.L_67:
        /*00f8*/ 	.byte	0x04, 0x17
        /*00fa*/ 	.short	(.L_69 - .L_68)
.L_68:
        /*00fc*/ 	.word	0x00000000
        /*0100*/ 	.short	0x0000
        /*0102*/ 	.short	0x0000
        /*0104*/ 	.byte	0x00, 0xf5, 0x21, 0x00


	//----- nvinfo : EIATTR_SPARSE_MMA_MASK
	.align		4
.L_69:
        /*0108*/ 	.byte	0x03, 0x50
        /*010a*/ 	.short	0x0000


	//----- nvinfo : EIATTR_MAXREG_COUNT
	.align		4
        /*010c*/ 	.byte	0x03, 0x1b
        /*010e*/ 	.short	0x00ff


	//----- nvinfo : EIATTR_MERCURY_ISA_VERSION
	.align		4
        /*0110*/ 	.byte	0x03, 0x5f
        /*0112*/ 	.short	0x0101


	//----- nvinfo : EIATTR_VRC_CTA_INIT_COUNT
	.align		4
        /*0114*/ 	.byte	0x02, 0x4a
	.zero		1
	.zero		1


	//----- nvinfo : EIATTR_EXIT_INSTR_OFFSETS
	.align		4
        /*0118*/ 	.byte	0x04, 0x1c
        /*011a*/ 	.short	(.L_71 - .L_70)


	//   ....[0]....
.L_70:
        /*011c*/ 	.word	0x00000070


	//   ....[1]....
        /*0120*/ 	.word	0x000006a0


	//   ....[2]....
        /*0124*/ 	.word	0x00000710


	//----- nvinfo : EIATTR_CRS_STACK_SIZE
	.align		4
.L_71:
        /*0128*/ 	.byte	0x04, 0x1e
        /*012a*/ 	.short	(.L_73 - .L_72)
.L_72:
        /*012c*/ 	.word	0x00000000


	//----- nvinfo : EIATTR_CBANK_PARAM_SIZE
	.align		4
.L_73:
        /*0130*/ 	.byte	0x03, 0x19
        /*0132*/ 	.short	0x0080


	//----- nvinfo : EIATTR_PARAM_CBANK
	.align		4
        /*0134*/ 	.byte	0x04, 0x0a
        /*0136*/ 	.short	(.L_75 - .L_74)
	.align		4
.L_74:
        /*0138*/ 	.word	index@(.nv.constant0._Z7forwardPiS_PdS0_S_S_S_S0_S_S_iS_S_S_S_S_)
        /*013c*/ 	.short	0x0380
        /*013e*/ 	.short	0x0080


	//----- nvinfo : EIATTR_SW_WAR
	.align		4
.L_75:
        /*0140*/ 	.byte	0x04, 0x36
        /*0142*/ 	.short	(.L_77 - .L_76)
.L_76:
        /*0144*/ 	.word	0x00000008
.L_77:


//--------------------- .nv.callgraph             --------------------------
	.section	.nv.callgraph,"",@"SHT_CUDA_CALLGRAPH"
	.align	4
	.sectionentsize	8
	.align		4
        /*0000*/ 	.word	0x00000000
	.align		4
        /*0004*/ 	.word	0xffffffff
	.align		4
        /*0008*/ 	.word	0x00000000
	.align		4
        /*000c*/ 	.word	0xfffffffe
	.align		4
        /*0010*/ 	.word	0x00000000
	.align		4
        /*0014*/ 	.word	0xfffffffd
	.align		4
        /*0018*/ 	.word	0x00000000
	.align		4
        /*001c*/ 	.word	0xfffffffc


//--------------------- .text._Z13reverseKernelPiS_S_S_S_S_i --------------------------
	.section	.text._Z13reverseKernelPiS_S_S_S_S_i,"ax",@progbits
	.align	128
        .global         _Z13reverseKernelPiS_S_S_S_S_i
        .type           _Z13reverseKernelPiS_S_S_S_S_i,@function
        .size           _Z13reverseKernelPiS_S_S_S_S_i,(.L_x_12 - _Z13reverseKernelPiS_S_S_S_S_i)
        .other          _Z13reverseKernelPiS_S_S_S_S_i,@"STO_CUDA_ENTRY STV_DEFAULT"
_Z13reverseKernelPiS_S_S_S_S_i:
.text._Z13reverseKernelPiS_S_S_S_S_i:
[----:B------:R-:W-:Y:S01]  /*0000*/  LDC R1, c[0x0][0x37c] ;  /* 0x0000df00ff017b82 */ /* 0x000fe20000000800 */
[----:B------:R-:W0:Y:S07]  /*0010*/  S2R R3, SR_TID.X ;  /* 0x0000000000037919 */ /* 0x000e2e0000002100 */
[----:B------:R-:W0:Y:S01]  /*0020*/  S2UR UR4, SR_CTAID.X ;  /* 0x00000000000479c3 */ /* 0x000e220000002500 */
[----:B------:R-:W1:Y:S07]  /*0030*/  LDCU UR5, c[0x0][0x3b0] ;  /* 0x00007600ff0577ac */ /* 0x000e6e0008000800 */
[----:B------:R-:W0:Y:S02]  /*0040*/  LDC R0, c[0x0][0x360] ;  /* 0x0000d800ff007b82 */ /* 0x000e240000000800 */
[----:B0-----:R-:W-:-:S05]  /*0050*/  IMAD R0, R0, UR4, R3 ;  /* 0x0000000400007c24 */ /* 0x001fca000f8e0203 */
[----:B-1----:R-:W-:-:S13]  /*0060*/  ISETP.GE.AND P0, PT, R0, UR5, PT ;  /* 0x0000000500007c0c */ /* 0x002fda000bf06270 */
[----:B------:R-:W-:Y:S05]  /*0070*/  @P0 EXIT ;  /* 0x000000000000094d */ /* 0x000fea0003800000 */
[----:B------:R-:W0:Y:S01]  /*0080*/  LDC.64 R2, c[0x0][0x380] ;  /* 0x0000e000ff027b82 */ /* 0x000e220000000a00 */
[----:B------:R-:W1:Y:S01]  /*0090*/  LDCU.64 UR4, c[0x0][0x358] ;  /* 0x00006b00ff0477ac */ /* 0x000e620008000a00 */
[----:B0-----:R-:W-:-:S06]  /*00a0*/  IMAD.WIDE R2, R0, 0x4, R2 ;  /* 0x0000000400027825 */ /* 0x001fcc00078e0202 */
[----:B-1----:R-:W2:Y:S02]  /*00b0*/  LDG.E R2, desc[UR4][R2.64] ;  /* 0x0000000402027981 */ /* 0x002ea4000c1e1900 */
[----:B--2---:R-:W-:-:S13]  /*00c0*/  ISETP.NE.AND P0, PT, R2, 0x1, PT ;  /* 0x000000010200780c */ /* 0x004fda0003f05270 */
[----:B------:R-:W-:Y:S05]  /*00d0*/  @P0 EXIT ;  /* 0x000000000000094d */ /* 0x000fea0003800000 */
[----:B------:R-:W-:Y:S01]  /*00e0*/  ISETP.NE.AND P0, PT, R0, -0x1, PT ;  /* 0xffffffff0000780c */ /* 0x000fe20003f05270 */
[----:B------:R-:W-:Y:S01]  /*00f0*/  BSSY.RECONVERGENT B0, `(.L_x_0) ;  /* 0x0000019000007945 */ /* 0x000fe20003800200 */
[----:B------:R-:W-:Y:S01]  /*0100*/  IMAD.MOV.U32 R2, RZ, RZ, -0x1 ;  /* 0xffffffffff027424 */ /* 0x000fe200078e00ff */
[----:B------:R-:W-:-:S10]  /*0110*/  MOV R3, 0xffffffff ;  /* 0xffffffff00037802 */ /* 0x000fd40000000f00 */
[----:B------:R-:W-:Y:S05]  /*0120*/  @!P0 BRA `(.L_x_1) ;  /* 0x0000000000548947 */ /* 0x000fea0003800000 */
[----:B------:R-:W0:Y:S01]  /*0130*/  LDC.64 R12, c[0x0][0x3a0] ;  /* 0x0000e800ff0c7b82 */ /* 0x000e220000000a00 */
[----:B------:R-:W-:Y:S01]  /*0140*/  BSSY.RECONVERGENT B1, `(.L_x_2) ;  /* 0x0000011000017945 */ /* 0x000fe20003800200 */
[----:B------:R-:W-:-:S06]  /*0150*/  IMAD.MOV.U32 R21, RZ, RZ, -0x1 ;  /* 0xffffffffff157424 */ /* 0x000fcc00078e00ff */
[----:B------:R-:W1:Y:S08]  /*0160*/  LDC.64 R18, c[0x0][0x388] ;  /* 0x0000e200ff127b82 */ /* 0x000e700000000a00 */
[----:B------:R-:W2:Y:S08]  /*0170*/  LDC.64 R14, c[0x0][0x390] ;  /* 0x0000e400ff0e7b82 */ /* 0x000eb00000000a00 */
[----:B------:R-:W3:Y:S02]  /*0180*/  LDC.64 R16, c[0x0][0x398] ;  /* 0x0000e600ff107b82 */ /* 0x000ee40000000a00 */
.L_x_3:
[----:B0-----:R-:W-:-:S04]  /*0190*/  IMAD.WIDE R2, R0, 0x4, R12 ;  /* 0x0000000400027825 */ /* 0x001fc800078e020c */
[----:B--2---:R-:W-:Y:S01]  /*01a0*/  IMAD.WIDE R4, R0, 0x4, R14 ;  /* 0x0000000400047825 */ /* 0x004fe200078e020e */
[----:B------:R0:W-:Y:S04]  /*01b0*/  STG.E desc[UR4][R2.64], R21 ;  /* 0x0000001502007986 */ /* 0x0001e8000c101904 */
[----:B0-----:R-:W3:Y:S02]  /*01c0*/  LDG.E R21, desc[UR4][R4.64] ;  /* 0x0000000404157981 */ /* 0x001ee4000c1e1900 */
[----:B---3--:R-:W-:-:S04]  /*01d0*/  IMAD.WIDE R8, R21, 0x4, R16 ;  /* 0x0000000415087825 */ /* 0x008fc800078e0210 */
[----:B-1----:R-:W-:Y:S01]  /*01e0*/  IMAD.WIDE R10, R21, 0x4, R18 ;  /* 0x00000004150a7825 */ /* 0x002fe200078e0212 */
[----:B------:R0:W-:Y:S04]  /*01f0*/  STG.E desc[UR4][R8.64], R0 ;  /* 0x0000000008007986 */ /* 0x0001e8000c101904 */
[----:B0-----:R-:W2:Y:S01]  /*0200*/  LDG.E R0, desc[UR4][R10.64] ;  /* 0x000000040a007981 */ /* 0x001ea2000c1e1900 */
[----:B------:R-:W-:Y:S02]  /*0210*/  SHF.R.S32.HI R7, RZ, 0x1f, R21 ;  /* 0x0000001fff077819 */ /* 0x000fe40000011415 */
[----:B------:R-:W-:Y:S02]  /*0220*/  MOV R6, R21 ;  /* 0x0000001500067202 */ /* 0x000fe40000000f00 */
[----:B--2---:R-:W-:-:S13]  /*0230*/  ISETP.NE.AND P0, PT, R0, -0x1, PT ;  /* 0xffffffff0000780c */ /* 0x004fda0003f05270 */
[----:B------:R-:W-:Y:S05]  /*0240*/  @P0 BRA `(.L_x_3) ;  /* 0xfffffffc00d00947 */ /* 0x000fea000383ffff */
[----:B------:R-:W-:Y:S05]  /*0250*/  BSYNC.RECONVERGENT B1 ;  /* 0x0000000000017941 */ /* 0x000fea0003800200 */
.L_x_2:
[----:B------:R-:W-:Y:S01]  /*0260*/  IMAD.MOV.U32 R2, RZ, RZ, R6 ;  /* 0x000000ffff027224 */ /* 0x000fe200078e0006 */
[----:B------:R-:W-:-:S07]  /*0270*/  MOV R3, R7 ;  /* 0x0000000700037202 */ /* 0x000fce0000000f00 */
.L_x_1:
[----:B------:R-:W-:Y:S05]  /*0280*/  BSYNC.RECONVERGENT B0 ;  /* 0x0000000000007941 */ /* 0x000fea0003800200 */
.L_x_0:
[----:B------:R-:W0:Y:S02]  /*0290*/  LDCU.64 UR6, c[0x0][0x3a8] ;  /* 0x00007500ff0677ac */ /* 0x000e240008000a00 */
[----:B0-----:R-:W-:-:S04]  /*02a0*/  LEA R4, P0, R2, UR6, 0x2 ;  /* 0x0000000602047c11 */ /* 0x001fc8000f8010ff */
[----:B------:R-:W-:Y:S01]  /*02b0*/  LEA.HI.X R5, R2, UR7, R3, 0x2, P0 ;  /* 0x0000000702057c11 */ /* 0x000fe200080f1403 */
[----:B------:R-:W-:-:S05]  /*02c0*/  IMAD.MOV.U32 R3, RZ, RZ, 0x1 ;  /* 0x00000001ff037424 */ /* 0x000fca00078e00ff */
[----:B------:R-:W-:Y:S01]  /*02d0*/  STG.E desc[UR4][R4.64], R3 ;  /* 0x0000000304007986 */ /* 0x000fe2000c101904 */
[----:B------:R-:W-:Y:S05]  /*02e0*/  EXIT ;  /* 0x000000000000794d */ /* 0x000fea0003800000 */
.L_x_4:
[----:B------:R-:W-:-:S00]  /*02f0*/  BRA `(.L_x_4) ;  /* 0xfffffffc00fc7947 */ /* 0x000fc0000383ffff */
[----:B------:R-:W-:-:S00]  /*0300*/  NOP ;  /* 0x0000000000007918 */ /* 0x000fc00000000000 */
[----:B------:R-:W-:-:S00]  /*0310*/  NOP ;  /* 0x0000000000007918 */ /* 0x000fc00000000000 */
[----:B------:R-:W-:-:S00]  /*0320*/  NOP ;  /* 0x0000000000007918 */ /* 0x000fc00000000000 */
[----:B------:R-:W-:-:S00]  /*0330*/  NOP ;  /* 0x0000000000007918 */ /* 0x000fc00000000000 */
[----:B------:R-:W-:-:S00]  /*0340*/  NOP ;  /* 0x0000000000007918 */ /* 0x000fc00000000000 */
[----:B------:R-:W-:-:S00]  /*0350*/  NOP ;  /* 0x0000000000007918 */ /* 0x000fc00000000000 */
[----:B------:R-:W-:-:S00]  /*0360*/  NOP ;  /* 0x0000000000007918 */ /* 0x000fc00000000000 */
[----:B------:R-:W-:-:S00]  /*0370*/  NOP ;  /* 0x0000000000007918 */ /* 0x000fc00000000000 */
.L_x_12:


//--------------------- .text._Z7forwardPiS_PdS0_S_S_S_S0_S_S_iS_S_S_S_S_ --------------------------
	.section	.text._Z7forwardPiS_PdS0_S_S_S_S0_S_S_iS_S_S_S_S_,"ax",@progbits
	.align	128
        .global         _Z7forwardPiS_PdS0_S_S_S_S0_S_S_iS_S_S_S_S_
        .type           _Z7forwardPiS_PdS0_S_S_S_S0_S_S_iS_S_S_S_S_,@function
        .size           _Z7forwardPiS_PdS0_S_S_S_S0_S_S_iS_S_S_S_S_,(.L_x_13 - _Z7forwardPiS_PdS0_S_S_S_S0_S_S_iS_S_S_S_S_)
        .other          _Z7forwardPiS_PdS0_S_S_S_S0_S_S_iS_S_S_S_S_,@"STO_CUDA_ENTRY STV_DEFAULT"
_Z7forwardPiS_PdS0_S_S_S_S0_S_S_iS_S_S_S_S_:
.text._Z7forwardPiS_PdS0_S_S_S_S0_S_S_iS_S_S_S_S_:
[----:B------:R-:W-:Y:S01]  /*0000*/  LDC R1, c[0x0][0x37c] ;  /* 0x0000df00ff017b82 */ /* 0x000fe20000000800 */
[----:B------:R-:W0:Y:S07]  /*0010*/  S2R R5, SR_TID.X ;  /* 0x0000000000057919 */ /* 0x000e2e0000002100 */
[----:B------:R-:W0:Y:S08]  /*0020*/  S2UR UR4, SR_CTAID.X ;  /* 0x00000000000479c3 */ /* 0x000e300000002500 */
[----:B------:R-:W0:Y:S08]  /*0030*/  LDC R0, c[0x0][0x360] ;  /* 0x0000d800ff007b82 */ /* 0x000e300000000800 */
[----:B------:R-:W1:Y:S01]  /*0040*/  LDC R3, c[0x0][0x3d0] ;  /* 0x0000f400ff037b82 */ /* 0x000e620000000800 */
[----:B0-----:R-:W-:-:S05]  /*0050*/  IMAD R0, R0, UR4, R5 ;  /* 0x0000000400007c24 */ /* 0x001fca000f8e0205 */
[----:B-1----:R-:W-:-:S13]  /*0060*/  ISETP.GE.AND P0, PT, R0, R3, PT ;  /* 0x000000030000720c */ /* 0x002fda0003f06270 */
[----:B------:R-:W-:Y:S05]  /*0070*/  @P0 EXIT ;  /* 0x000000000000094d */ /* 0x000fea0003800000 */
[----:B------:R-:W0:Y:S01]  /*0080*/  LDC.64 R8, c[0x0][0x3b0] ;  /* 0x0000ec00ff087b82 */ /* 0x000e220000000a00 */
[----:B------:R-:W1:Y:S07]  /*0090*/  LDCU.64 UR4, c[0x0][0x358] ;  /* 0x00006b00ff0477ac */ /* 0x000e6e0008000a00 */
[----:B------:R-:W2:Y:S08]  /*00a0*/  LDC.64 R4, c[0x0][0x3a0] ;  /* 0x0000e800ff047b82 */ /* 0x000eb00000000a00 */
[----:B------:R-:W3:Y:S01]  /*00b0*/  LDC.64 R10, c[0x0][0x3b8] ;  /* 0x0000ee00ff0a7b82 */ /* 0x000ee20000000a00 */
[----:B0-----:R-:W-:-:S05]  /*00c0*/  IMAD.WIDE R8, R0, 0x4, R8 ;  /* 0x0000000400087825 */ /* 0x001fca00078e0208 */
[----:B-1----:R-:W4:Y:S01]  /*00d0*/  LDG.E R6, desc[UR4][R8.64] ;  /* 0x0000000408067981 */ /* 0x002f22000c1e1900 */
[----:B--2---:R-:W-:-:S05]  /*00e0*/  IMAD.WIDE R4, R0, 0x4, R4 ;  /* 0x0000000400047825 */ /* 0x004fca00078e0204 */
[----:B------:R0:W5:Y:S01]  /*00f0*/  LDG.E R2, desc[UR4][R4.64] ;  /* 0x0000000404027981 */ /* 0x000162000c1e1900 */
[----:B---3--:R-:W-:-:S05]  /*0100*/  IMAD.WIDE R10, R0, 0x8, R10 ;  /* 0x00000008000a7825 */ /* 0x008fca00078e020a */
[----:B------:R0:W5:Y:S01]  /*0110*/  LDG.E.64 R20, desc[UR4][R10.64] ;  /* 0x000000040a147981 */ /* 0x000162000c1e1b00 */
[----:B------:R-:W-:Y:S01]  /*0120*/  ISETP.GE.AND P2, PT, R3, 0x1, PT ;  /* 0x000000010300780c */ /* 0x000fe20003f46270 */
[----:B------:R-:W-:Y:S01]  /*0130*/  BSSY.RECONVERGENT B0, `(.L_x_5) ;  /* 0x0000045000007945 */ /* 0x000fe20003800200 */
[----:B------:R-:W-:Y:S02]  /*0140*/  PLOP3.LUT P0, PT, PT, PT, PT, 0x80, 0x8 ;  /* 0x000000000008781c */ /* 0x000fe40003f0f070 */
[----:B------:R-:W-:Y:S02]  /*0150*/  PLOP3.LUT P1, PT, PT, PT, PT, 0x80, 0x8 ;  /* 0x000000000008781c */ /* 0x000fe40003f2f070 */
[----:B----4-:R-:W-:-:S13]  /*0160*/  ISETP.NE.OR P2, PT, R6, RZ, !P2 ;  /* 0x000000ff0600720c */ /* 0x010fda0005745670 */
[----:B0-----:R-:W-:Y:S05]  /*0170*/  @P2 BRA `(.L_x_6) ;  /* 0x0000000400002947 */ /* 0x001fea0003800000 */
[----:B------:R-:W0:Y:S01]  /*0180*/  LDC.64 R12, c[0x0][0x398] ;  /* 0x0000e600ff0c7b82 */ /* 0x000e220000000a00 */
[----:B------:R-:W1:Y:S01]  /*0190*/  LDCU UR14, c[0x0][0x3d0] ;  /* 0x00007a00ff0e77ac */ /* 0x000e620008000800 */
[----:B------:R-:W2:Y:S06]  /*01a0*/  LDCU.64 UR10, c[0x0][0x380] ;  /* 0x00007000ff0a77ac */ /* 0x000eac0008000a00 */
[----:B------:R-:W3:Y:S01]  /*01b0*/  LDC.64 R16, c[0x0][0x3c8] ;  /* 0x0000f200ff107b82 */ /* 0x000ee20000000a00 */
[----:B------:R-:W4:Y:S01]  /*01c0*/  LDCU.64 UR8, c[0x0][0x3f8] ;  /* 0x00007f00ff0877ac */ /* 0x000f220008000a00 */
[----:B------:R-:W0:Y:S06]  /*01d0*/  LDCU.64 UR6, c[0x0][0x390] ;  /* 0x00007200ff0677ac */ /* 0x000e2c0008000a00 */
[----:B------:R-:W1:Y:S01]  /*01e0*/  LDC.64 R14, c[0x0][0x388] ;  /* 0x0000e200ff0e7b82 */ /* 0x000e620000000a00 */
[----:B0-----:R-:W-:-:S06]  /*01f0*/  IMAD.WIDE R12, R0, 0x8, R12 ;  /* 0x00000008000c7825 */ /* 0x001fcc00078e020c */
[----:B------:R-:W5:Y:S01]  /*0200*/  LDG.E.64 R12, desc[UR4][R12.64] ;  /* 0x000000040c0c7981 */ /* 0x000f62000c1e1b00 */
[C---:B------:R-:W-:Y:S01]  /*0210*/  IMAD R3, R0.reuse, R3, RZ ;  /* 0x0000000300037224 */ /* 0x040fe200078e02ff */
[----:B------:R-:W-:Y:S01]  /*0220*/  CS2R R4, SRZ ;  /* 0x0000000000047805 */ /* 0x000fe2000001ff00 */
[----:B------:R-:W-:Y:S02]  /*0230*/  IMAD.MOV.U32 R6, RZ, RZ, RZ ;  /* 0x000000ffff067224 */ /* 0x000fe400078e00ff */
[----:B--234-:R-:W-:-:S07]  /*0240*/  IMAD.WIDE R16, R0, 0x4, R16 ;  /* 0x0000000400107825 */ /* 0x01cfce00078e0210 */
.L_x_8:
[----:B------:R-:W-:Y:S02]  /*0250*/  IMAD.U32 R18, RZ, RZ, UR10 ;  /* 0x0000000aff127e24 */ /* 0x000fe4000f8e00ff */
[----:B------:R-:W-:-:S05]  /*0260*/  IMAD.U32 R19, RZ, RZ, UR11 ;  /* 0x0000000bff137e24 */ /* 0x000fca000f8e00ff */
[----:B------:R-:W2:Y:S01]  /*0270*/  LDG.E R18, desc[UR4][R18.64] ;  /* 0x0000000412127981 */ /* 0x000ea2000c1e1900 */
[----:B------:R-:W-:-:S04]  /*0280*/  UIADD3 UR10, UP0, UPT, UR10, 0x4, URZ ;  /* 0x000000040a0a7890 */ /* 0x000fc8000ff1e0ff */
[----:B------:R-:W-:Y:S01]  /*0290*/  UIADD3.X UR11, UPT, UPT, URZ, UR11, URZ, UP0, !UPT ;  /* 0x0000000bff0b7290 */ /* 0x000fe200087fe4ff */
[----:B--2---:R-:W-:-:S13]  /*02a0*/  ISETP.NE.AND P0, PT, R18, RZ, PT ;  /* 0x000000ff1200720c */ /* 0x004fda0003f05270 */
[----:B------:R-:W-:Y:S05]  /*02b0*/  @!P0 BRA `(.L_x_7) ;  /* 0x0000000000888947 */ /* 0x000fea0003800000 */
[----:B------:R-:W-:Y:S01]  /*02c0*/  IMAD.U32 R18, RZ, RZ, UR8 ;  /* 0x00000008ff127e24 */ /* 0x000fe2000f8e00ff */
[----:B------:R-:W-:-:S05]  /*02d0*/  MOV R19, UR9 ;  /* 0x0000000900137c02 */ /* 0x000fca0008000f00 */
[----:B------:R-:W2:Y:S02]  /*02e0*/  LDG.E R18, desc[UR4][R18.64] ;  /* 0x0000000412127981 */ /* 0x000ea4000c1e1900 */
[----:B--2---:R-:W-:-:S13]  /*02f0*/  ISETP.NE.AND P0, PT, R18, 0x1, PT ;  /* 0x000000011200780c */ /* 0x004fda0003f05270 */
[----:B------:R-:W-:Y:S05]  /*0300*/  @!P0 BRA `(.L_x_7) ;  /* 0x0000000000748947 */ /* 0x000fea0003800000 */
[----:B-1----:R-:W-:Y:S01]  /*0310*/  IMAD.WIDE R24, R3, 0x4, R14 ;  /* 0x0000000403187825 */ /* 0x002fe200078e020e */
[----:B------:R-:W2:Y:S05]  /*0320*/  LDG.E R7, desc[UR4][R16.64] ;  /* 0x0000000410077981 */ /* 0x000eaa000c1e1900 */
[----:B------:R-:W3:Y:S01]  /*0330*/  LDG.E R24, desc[UR4][R24.64] ;  /* 0x0000000418187981 */ /* 0x000ee2000c1e1900 */
[----:B------:R-:W-:Y:S02]  /*0340*/  IMAD.U32 R26, RZ, RZ, UR6 ;  /* 0x00000006ff1a7e24 */ /* 0x000fe4000f8e00ff */
[----:B------:R-:W-:-:S05]  /*0350*/  IMAD.U32 R27, RZ, RZ, UR7 ;  /* 0x00000007ff1b7e24 */ /* 0x000fca000f8e00ff */
[----:B------:R-:W4:Y:S01]  /*0360*/  LDG.E.64 R22, desc[UR4][R26.64] ;  /* 0x000000041a167981 */ /* 0x000f22000c1e1b00 */
[----:B------:R-:W-:Y:S01]  /*0370*/  UMOV UR12, 0xeb1c432d ;  /* 0xeb1c432d000c7882 */ /* 0x000fe20000000000 */
[----:B------:R-:W-:Y:S01]  /*0380*/  UMOV UR13, 0x3f1a36e2 ;  /* 0x3f1a36e2000d7882 */ /* 0x000fe20000000000 */
[----:B---3--:R-:W4:Y:S02]  /*0390*/  I2F.F64 R18, R24 ;  /* 0x0000001800127312 */ /* 0x008f240000201c00 */
[----:B----4-:R-:W-:-:S08]  /*03a0*/  DADD R18, -R22, R18 ;  /* 0x0000000016127229 */ /* 0x010fd00000000112 */
[----:B-----5:R-:W-:Y:S01]  /*03b0*/  DADD R18, -R12, R18 ;  /* 0x000000000c127229 */ /* 0x020fe20000000112 */
[----:B------:R-:W-:-:S07]  /*03c0*/  IMAD.MOV.U32 R22, RZ, RZ, RZ ;  /* 0x000000ffff167224 */ /* 0x000fce00078e00ff */
[C-C-:B------:R-:W-:Y:S02]  /*03d0*/  DSETP.GTU.AND P1, PT, R20.reuse, R18.reuse, PT ;  /* 0x000000121400722a */ /* 0x140fe40003f2c000 */
[----:B------:R-:W-:-:S04]  /*03e0*/  DSETP.GT.AND P0, PT, R20, R18, PT ;  /* 0x000000121400722a */ /* 0x000fc80003f04000 */
[----:B------:R-:W-:Y:S02]  /*03f0*/  FSEL R23, RZ, 1.875, P1 ;  /* 0x3ff00000ff177808 */ /* 0x000fe40000800000 */
[----:B------:R-:W-:Y:S02]  /*0400*/  SEL R25, R4, RZ, P0 ;  /* 0x000000ff04197207 */ /* 0x000fe40000000000 */
[----:B--2---:R-:W-:Y:S02]  /*0410*/  SEL R26, R7, RZ, !P1 ;  /* 0x000000ff071a7207 */ /* 0x004fe40004800000 */
[----:B------:R-:W-:Y:S01]  /*0420*/  DMUL R20, R20, R22 ;  /* 0x0000001614147228 */ /* 0x000fe20000000000 */
[----:B------:R-:W-:Y:S02]  /*0430*/  FSEL R23, RZ, 1.875, !P0 ;  /* 0x3ff00000ff177808 */ /* 0x000fe40004000000 */
[----:B------:R-:W-:-:S05]  /*0440*/  IADD3 R25, PT, PT, R25, R26, RZ ;  /* 0x0000001a19197210 */ /* 0x000fca0007ffe0ff */
[----:B------:R-:W-:Y:S01]  /*0450*/  DFMA R20, R18, R22, R20 ;  /* 0x000000161214722b */ /* 0x000fe20000000014 */
[----:B------:R0:W-:Y:S07]  /*0460*/  STG.E desc[UR4][R16.64], R25 ;  /* 0x0000001910007986 */ /* 0x0001ee000c101904 */
[----:B------:R-:W-:-:S06]  /*0470*/  DSETP.GTU.AND P1, PT, R20, UR12, PT ;  /* 0x0000000c14007e2a */ /* 0x000fcc000bf2c000 */
[C---:B------:R-:W-:Y:S02]  /*0480*/  ISETP.NE.AND P0, PT, R2.reuse, -0x1, !P1 ;  /* 0xffffffff0200780c */ /* 0x040fe40004f05270 */
[----:B------:R-:W-:Y:S02]  /*0490*/  ISETP.EQ.AND P1, PT, R2, -0x1, !P1 ;  /* 0xffffffff0200780c */ /* 0x000fe40004f22270 */
[----:B------:R-:W-:Y:S02]  /*04a0*/  ISETP.NE.OR P0, PT, R6, RZ, P0 ;  /* 0x000000ff0600720c */ /* 0x000fe40000705670 */
[----:B------:R-:W-:Y:S02]  /*04b0*/  ISETP.NE.OR P1, PT, R5, RZ, P1 ;  /* 0x000000ff0500720c */ /* 0x000fe40000f25670 */
[----:B------:R-:W-:Y:S02]  /*04c0*/  SEL R6, RZ, 0x1, !P0 ;  /* 0x00000001ff067807 */ /* 0x000fe40004000000 */
[----:B0-----:R-:W-:-:S09]  /*04d0*/  SEL R5, RZ, 0x1, !P1 ;  /* 0x00000001ff057807 */ /* 0x001fd20004800000 */
.L_x_7:
[----:B------:R-:W-:Y:S01]  /*04e0*/  VIADD R4, R4, 0x1 ;  /* 0x0000000104047836 */ /* 0x000fe20000000000 */
[----:B------:R-:W-:Y:S01]  /*04f0*/  UIADD3 UR6, UP0, UPT, UR6, 0x8, URZ ;  /* 0x0000000806067890 */ /* 0x000fe2000ff1e0ff */
[----:B------:R-:W-:Y:S01]  /*0500*/  VIADD R3, R3, 0x1 ;  /* 0x0000000103037836 */ /* 0x000fe20000000000 */
[----:B------:R-:W-:Y:S02]  /*0510*/  UIADD3 UR8, UP1, UPT, UR8, 0x4, URZ ;  /* 0x0000000408087890 */ /* 0x000fe4000ff3e0ff */
[----:B-1----:R-:W-:Y:S01]  /*0520*/  ISETP.GE.AND P0, PT, R4, UR14, PT ;  /* 0x0000000e04007c0c */ /* 0x002fe2000bf06270 */
[----:B------:R-:W-:Y:S02]  /*0530*/  UIADD3.X UR7, UPT, UPT, URZ, UR7, URZ, UP0, !UPT ;  /* 0x00000007ff077290 */ /* 0x000fe400087fe4ff */
[----:B------:R-:W-:-:S10]  /*0540*/  UIADD3.X UR9, UPT, UPT, URZ, UR9, URZ, UP1, !UPT ;  /* 0x00000009ff097290 */ /* 0x000fd40008ffe4ff */
[----:B------:R-:W-:Y:S05]  /*0550*/  @!P0 BRA `(.L_x_8) ;  /* 0xfffffffc003c8947 */ /* 0x000fea000383ffff */
[----:B------:R-:W-:Y:S02]  /*0560*/  ISETP.EQ.AND P0, PT, R6, RZ, PT ;  /* 0x000000ff0600720c */ /* 0x000fe40003f02270 */
[----:B------:R-:W-:-:S13]  /*0570*/  ISETP.EQ.AND P1, PT, R5, RZ, PT ;  /* 0x000000ff0500720c */ /* 0x000fda0003f22270 */
.L_x_6:
[----:B------:R-:W-:Y:S05]  /*0580*/  BSYNC.RECONVERGENT B0 ;  /* 0x0000000000007941 */ /* 0x000fea0003800200 */
.L_x_5:
[----:B-----5:R0:W-:Y:S01]  /*0590*/  STG.E.64 desc[UR4][R10.64], R20 ;  /* 0x000000140a007986 */ /* 0x0201e2000c101b04 */
[----:B------:R-:W-:Y:S04]  /*05a0*/  BSSY.RECONVERGENT B0, `(.L_x_9) ;  /* 0x000000f000007945 */ /* 0x000fe80003800200 */
[----:B------:R-:W-:Y:S05]  /*05b0*/  @P0 BRA `(.L_x_10) ;  /* 0x0000000000340947 */ /* 0x000fea0003800000 */
[----:B------:R-:W1:Y:S01]  /*05c0*/  LDC.64 R6, c[0x0][0x3c0] ;  /* 0x0000f000ff067b82 */ /* 0x000e620000000a00 */
[----:B------:R-:W-:-:S07]  /*05d0*/  HFMA2 R15, -RZ, RZ, 0, 5.9604644775390625e-08 ;  /* 0x00000001ff0f7431 */ /* 0x000fce00000001ff */
[----:B0-----:R-:W0:Y:S08]  /*05e0*/  LDC.64 R10, c[0x0][0x3a8] ;  /* 0x0000ea00ff0a7b82 */ /* 0x001e300000000a00 */
[----:B------:R-:W2:Y:S08]  /*05f0*/  LDC.64 R12, c[0x0][0x3d8] ;  /* 0x0000f600ff0c7b82 */ /* 0x000eb00000000a00 */
[----:B------:R-:W3:Y:S01]  /*0600*/  LDC.64 R4, c[0x0][0x3e8] ;  /* 0x0000fa00ff047b82 */ /* 0x000ee20000000a00 */
[----:B-1----:R-:W-:-:S04]  /*0610*/  IMAD.WIDE R6, R2, 0x4, R6 ;  /* 0x0000000402067825 */ /* 0x002fc800078e0206 */
[----:B0-----:R-:W-:-:S04]  /*0620*/  IMAD.WIDE R10, R2, 0x4, R10 ;  /* 0x00000004020a7825 */ /* 0x001fc800078e020a */
[----:B--2---:R-:W-:Y:S01]  /*0630*/  IMAD.WIDE R2, R2, 0x4, R12 ;  /* 0x0000000402027825 */ /* 0x004fe200078e020c */
[----:B---3--:R1:W-:Y:S04]  /*0640*/  STG.E desc[UR4][R4.64], R15 ;  /* 0x0000000f04007986 */ /* 0x0083e8000c101904 */
[----:B------:R1:W-:Y:S04]  /*0650*/  STG.E desc[UR4][R6.64], R0 ;  /* 0x0000000006007986 */ /* 0x0003e8000c101904 */
[----:B------:R1:W-:Y:S04]  /*0660*/  STG.E desc[UR4][R8.64], R15 ;  /* 0x0000000f08007986 */ /* 0x0003e8000c101904 */
[----:B------:R1:W-:Y:S04]  /*0670*/  STG.E desc[UR4][R10.64], RZ ;  /* 0x000000ff0a007986 */ /* 0x0003e8000c101904 */
[----:B------:R1:W-:Y:S02]  /*0680*/  STG.E desc[UR4][R2.64], R15 ;  /* 0x0000000f02007986 */ /* 0x0003e4000c101904 */
.L_x_10:
[----:B------:R-:W-:Y:S05]  /*0690*/  BSYNC.RECONVERGENT B0 ;  /* 0x0000000000007941 */ /* 0x000fea0003800200 */
.L_x_9:
[----:B------:R-:W-:Y:S05]  /*06a0*/  @P1 EXIT ;  /* 0x000000000000194d */ /* 0x000fea0003800000 */
[----:B-1----:R-:W1:Y:S01]  /*06b0*/  LDC.64 R4, c[0x0][0x3e0] ;  /* 0x0000f800ff047b82 */ /* 0x002e620000000a00 */
[----:B------:R-:W-:-:S07]  /*06c0*/  IMAD.MOV.U32 R7, RZ, RZ, 0x1 ;  /* 0x00000001ff077424 */ /* 0x000fce00078e00ff */
[----:B------:R-:W2:Y:S01]  /*06d0*/  LDC.64 R2, c[0x0][0x3f0] ;  /* 0x0000fc00ff027b82 */ /* 0x000ea20000000a00 */
[----:B-1----:R-:W-:Y:S01]  /*06e0*/  IMAD.WIDE R4, R0, 0x4, R4 ;  /* 0x0000000400047825 */ /* 0x002fe200078e0204 */
[----:B--2---:R-:W-:Y:S04]  /*06f0*/  STG.E desc[UR4][R2.64], R7 ;  /* 0x0000000702007986 */ /* 0x004fe8000c101904 */
[----:B------:R-:W-:Y:S01]  /*0700*/  STG.E desc[UR4][R4.64], R7 ;  /* 0x0000000704007986 */ /* 0x000fe2000c101904 */
[----:B------:R-:W-:Y:S05]  /*0710*/  EXIT ;  /* 0x000000000000794d */ /* 0x000fea0003800000 */
.L_x_11:
        /* <DEDUP_REMOVED lines=14> */
.L_x_13:


//--------------------- .nv.shared.reserved.0     --------------------------
	.section	.nv.shared.reserved.0,"aw",@nobits
	.weak		__nv_reservedSMEM_offset_0_alias
	.size		__nv_reservedSMEM_offset_0_alias, 0, 64
	.other		__nv_reservedSMEM_offset_0_alias,@"STO_CUDA_RESERVED_SHARED STV_DEFAULT"
__nv_reservedSMEM_offset_0_alias:
	.zero		0
	.zero		64


//--------------------- .nv.constant0._Z13reverseKernelPiS_S_S_S_S_i --------------------------
	.section	.nv.constant0._Z13reverseKernelPiS_S_S_S_S_i,"a",@progbits
	.sectionflags	@""
	.align	4
.nv.constant0._Z13reverseKernelPiS_S_S_S_S_i:
	.zero		948


//--------------------- .nv.constant0._Z7forwardPiS_PdS0_S_S_S_S0_S_S_iS_S_S_S_S_ --------------------------
	.section	.nv.constant0._Z7forwardPiS_PdS0_S_S_S_S0_S_S_iS_S_S_S_S_,"a",@progbits
	.sectionflags	@""
	.align	4
.nv.constant0._Z7forwardPiS_PdS0_S_S_S_S0_S_S_iS_S_S_S_S_:
	.zero		1024


//--------------------- SYMBOLS --------------------------

	.type		.nv.reservedSmem.offset0,@object
	.size		.nv.reservedSmem.offset0,0x4
